	.headerflags	@"EF_CUDA_TEXMODE_UNIFIED EF_CUDA_64BIT_ADDRESS EF_CUDA_ACCELERATORS EF_CUDA_SM90 EF_CUDA_VIRTUAL_SM(EF_CUDA_SM90)"
	.elftype	@"ET_EXEC"


//--------------------- .nv.info                  --------------------------
	.section	.nv.info,"",@"SHT_CUDA_INFO"
	.align	4


	//----- nvinfo : EIATTR_REGCOUNT
	.align		4
        /*0000*/ 	.byte	0x04, 0x2f
        /*0002*/ 	.short	(.L_1 - .L_0)
	.align		4
.L_0:
        /*0004*/ 	.word	index@(triton_poi_fused_avg_pool2d_max_pool2d_with_indices_41)
        /*0008*/ 	.word	0x00000027


	//----- nvinfo : EIATTR_MIN_STACK_SIZE
	.align		4
.L_1:
        /*000c*/ 	.byte	0x04, 0x12
        /*000e*/ 	.short	(.L_3 - .L_2)
	.align		4
.L_2:
        /*0010*/ 	.word	index@(triton_poi_fused_avg_pool2d_max_pool2d_with_indices_41)
        /*0014*/ 	.word	0x00000000


	//----- nvinfo : EIATTR_FRAME_SIZE
	.align		4
.L_3:
        /*0018*/ 	.byte	0x04, 0x11
        /*001a*/ 	.short	(.L_5 - .L_4)
	.align		4
.L_4:
        /*001c*/ 	.word	index@(triton_poi_fused_avg_pool2d_max_pool2d_with_indices_41)
        /*0020*/ 	.word	0x00000000


	//----- nvinfo : EIATTR_MIN_STACK_SIZE
	.align		4
.L_5:
        /*0024*/ 	.byte	0x04, 0x12
        /*0026*/ 	.short	(.L_7 - .L_6)
	.align		4
.L_6:
        /*0028*/ 	.word	index@(triton_poi_fused_avg_pool2d_max_pool2d_with_indices_41)
        /*002c*/ 	.word	0x00000000
.L_7:


//--------------------- .nv.info.triton_poi_fused_avg_pool2d_max_pool2d_with_indices_41 --------------------------
	.section	.nv.info.triton_poi_fused_avg_pool2d_max_pool2d_with_indices_41,"",@"SHT_CUDA_INFO"
	.sectionflags	@""
	.align	4


	//----- nvinfo : EIATTR_CUDA_API_VERSION
	.align		4
        /*0000*/ 	.byte	0x04, 0x37
        /*0002*/ 	.short	(.L_9 - .L_8)
.L_8:
        /*0004*/ 	.word	0x0000007c


	//----- nvinfo : EIATTR_KPARAM_INFO
	.align		4
.L_9:
        /*0008*/ 	.byte	0x04, 0x17
        /*000a*/ 	.short	(.L_11 - .L_10)
.L_10:
        /*000c*/ 	.word	0x00000000
        /*0010*/ 	.short	0x0004
        /*0012*/ 	.short	0x0020
        /*0014*/ 	.byte	0x00, 0xf0, 0x11, 0x00


	//----- nvinfo : EIATTR_KPARAM_INFO
	.align		4
.L_11:
        /*0018*/ 	.byte	0x04, 0x17
        /*001a*/ 	.short	(.L_13 - .L_12)
.L_12:
        /*001c*/ 	.word	0x00000000
        /*0020*/ 	.short	0x0003
        /*0022*/ 	.short	0x0018
        /*0024*/ 	.byte	0x00, 0xf4, 0x21, 0x00


	//----- nvinfo : EIATTR_KPARAM_INFO
	.align		4
.L_13:
        /*0028*/ 	.byte	0x04, 0x17
        /*002a*/ 	.short	(.L_15 - .L_14)
.L_14:
        /*002c*/ 	.word	0x00000000
        /*0030*/ 	.short	0x0002
        /*0032*/ 	.short	0x0010
        /*0034*/ 	.byte	0x00, 0xf4, 0x21, 0x00


	//----- nvinfo : EIATTR_KPARAM_INFO
	.align		4
.L_15:
        /*0038*/ 	.byte	0x04, 0x17
        /*003a*/ 	.short	(.L_17 - .L_16)
.L_16:
        /*003c*/ 	.word	0x00000000
        /*0040*/ 	.short	0x0001
        /*0042*/ 	.short	0x0008
        /*0044*/ 	.byte	0x00, 0xf4, 0x21, 0x00


	//----- nvinfo : EIATTR_KPARAM_INFO
	.align		4
.L_17:
        /*0048*/ 	.byte	0x04, 0x17
        /*004a*/ 	.short	(.L_19 - .L_18)
.L_18:
        /*004c*/ 	.word	0x00000000
        /*0050*/ 	.short	0x0000
        /*0052*/ 	.short	0x0000
        /*0054*/ 	.byte	0x00, 0xf4, 0x21, 0x00


	//----- nvinfo : EIATTR_SPARSE_MMA_MASK
	.align		4
.L_19:
        /*0058*/ 	.byte	0x03, 0x50
        /*005a*/ 	.short	0x0000


	//----- nvinfo : EIATTR_MAXREG_COUNT
	.align		4
        /*005c*/ 	.byte	0x03, 0x1b
        /*005e*/ 	.short	0x00ff


	//----- nvinfo : EIATTR_EXIT_INSTR_OFFSETS
	.align		4
        /*0060*/ 	.byte	0x04, 0x1c
        /*0062*/ 	.short	(.L_21 - .L_20)


	//   ....[0]....
.L_20:
        /*0064*/ 	.word	0x00000e80


	//   ....[1]....
        /*0068*/ 	.word	0x00000ea0


	//----- nvinfo : EIATTR_REQNTID
	.align		4
.L_21:
        /*006c*/ 	.byte	0x04, 0x10
        /*006e*/ 	.short	(.L_23 - .L_22)
.L_22:
        /*0070*/ 	.word	0x00000080
        /*0074*/ 	.word	0x00000001
        /*0078*/ 	.word	0x00000001


	//----- nvinfo : EIATTR_CBANK_PARAM_SIZE
	.align		4
.L_23:
        /*007c*/ 	.byte	0x03, 0x19
        /*007e*/ 	.short	0x0024


	//----- nvinfo : EIATTR_PARAM_CBANK
	.align		4
        /*0080*/ 	.byte	0x04, 0x0a
        /*0082*/ 	.short	(.L_25 - .L_24)
	.align		4
.L_24:
        /*0084*/ 	.word	index@(.nv.constant0.triton_poi_fused_avg_pool2d_max_pool2d_with_indices_41)
        /*0088*/ 	.short	0x0210
        /*008a*/ 	.short	0x0024


	//----- nvinfo : EIATTR_SW_WAR
	.align		4
.L_25:
        /*008c*/ 	.byte	0x04, 0x36
        /*008e*/ 	.short	(.L_27 - .L_26)
.L_26:
        /*0090*/ 	.word	0x00000008
.L_27:


//--------------------- .nv.callgraph             --------------------------
	.section	.nv.callgraph,"",@"SHT_CUDA_CALLGRAPH"
	.align	4
	.sectionentsize	8
	.align		4
        /*0000*/ 	.word	0x00000000
	.align		4
        /*0004*/ 	.word	0xffffffff
	.align		4
        /*0008*/ 	.word	0x00000000
	.align		4
        /*000c*/ 	.word	0xfffffffe
	.align		4
        /*0010*/ 	.word	0x00000000
	.align		4
        /*0014*/ 	.word	0xfffffffd
	.align		4
        /*0018*/ 	.word	0x00000000
	.align		4
        /*001c*/ 	.word	0xfffffffc


//--------------------- .text.triton_poi_fused_avg_pool2d_max_pool2d_with_indices_41 --------------------------
	.section	.text.triton_poi_fused_avg_pool2d_max_pool2d_with_indices_41,"ax",@progbits
	.align	128
        .global         triton_poi_fused_avg_pool2d_max_pool2d_with_indices_41
        .type           triton_poi_fused_avg_pool2d_max_pool2d_with_indices_41,@function
        .size           triton_poi_fused_avg_pool2d_max_pool2d_with_indices_41,(.L_x_1 - triton_poi_fused_avg_pool2d_max_pool2d_with_indices_41)
        .other          triton_poi_fused_avg_pool2d_max_pool2d_with_indices_41,@"STO_CUDA_ENTRY STV_DEFAULT"
triton_poi_fused_avg_pool2d_max_pool2d_with_indices_41:
.text.triton_poi_fused_avg_pool2d_max_pool2d_with_indices_41:
[----:B------:R-:W0:Y:S01]  /*0000*/  LDC R1, c[0x0][0x28] ;  /* 0x00000a00ff017b82 */ /* 0x000e220000000800 */
[----:B------:R-:W1:Y:S01]  /*0010*/  S2R R18, SR_TID.X ;  /* 0x0000000000127919 */ /* 0x000e620000002100 */
[----:B------:R-:W-:Y:S01]  /*0020*/  CS2R R10, SRZ ;  /* 0x00000000000a7805 */ /* 0x000fe2000001ff00 */
[----:B------:R-:W-:Y:S01]  /*0030*/  ULDC.64 UR4, c[0x0][0x208] ;  /* 0x0000820000047ab9 */ /* 0x000fe20000000a00 */
[----:B------:R-:W2:Y:S01]  /*0040*/  S2R R3, SR_CTAID.X ;  /* 0x0000000000037919 */ /* 0x000ea20000002500 */
[----:B------:R-:W-:Y:S02]  /*0050*/  IMAD.MOV.U32 R13, RZ, RZ, RZ ;  /* 0x000000ffff0d7224 */ /* 0x000fe400078e00ff */
[----:B------:R-:W-:Y:S01]  /*0060*/  IMAD.MOV.U32 R14, RZ, RZ, RZ ;  /* 0x000000ffff0e7224 */ /* 0x000fe200078e00ff */
[----:B------:R-:W-:Y:S01]  /*0070*/  CS2R R20, SRZ ;  /* 0x0000000000147805 */ /* 0x000fe2000001ff00 */
[----:B------:R-:W-:Y:S01]  /*0080*/  ULDC.64 UR6, c[0x0][0x220] ;  /* 0x0000880000067ab9 */ /* 0x000fe20000000a00 */
[----:B-1----:R-:W-:-:S05]  /*0090*/  LOP3.LUT R18, R18, 0x7f, RZ, 0xc0, !PT ;  /* 0x0000007f12127812 */ /* 0x002fca00078ec0ff */
[----:B--2---:R-:W-:-:S04]  /*00a0*/  IMAD R18, R3, 0x80, R18 ;  /* 0x0000008003127824 */ /* 0x004fc800078e0212 */
[----:B------:R-:W-:-:S04]  /*00b0*/  IMAD.HI R0, R18, 0x2e8ba2e9, RZ ;  /* 0x2e8ba2e912007827 */ /* 0x000fc800078e02ff */
[----:B------:R-:W-:Y:S01]  /*00c0*/  IMAD.HI R2, R18, 0x94f2095, RZ ;  /* 0x094f209512027827 */ /* 0x000fe200078e02ff */
[----:B------:R-:W-:-:S04]  /*00d0*/  SHF.R.U32.HI R3, RZ, 0x1f, R0 ;  /* 0x0000001fff037819 */ /* 0x000fc80000011600 */
[----:B------:R-:W-:Y:S02]  /*00e0*/  SHF.R.U32.HI R5, RZ, 0x1f, R2 ;  /* 0x0000001fff057819 */ /* 0x000fe40000011602 */
[----:B------:R-:W-:Y:S01]  /*00f0*/  LEA.HI.SX32 R25, R0, R3, 0x1c ;  /* 0x0000000300197211 */ /* 0x000fe200078fe2ff */
[----:B------:R-:W-:Y:S01]  /*0100*/  IMAD.HI R0, R18, 0x77280773, RZ ;  /* 0x7728077312007827 */ /* 0x000fe200078e02ff */
[----:B------:R-:W-:-:S03]  /*0110*/  LEA.HI.SX32 R24, R2, R5, 0x1c ;  /* 0x0000000502187211 */ /* 0x000fc600078fe2ff */
[----:B------:R-:W-:Y:S01]  /*0120*/  IMAD.HI R2, R25, 0x66666667, RZ ;  /* 0x6666666719027827 */ /* 0x000fe200078e02ff */
[----:B------:R-:W-:-:S03]  /*0130*/  SHF.R.U32.HI R3, RZ, 0x1f, R0 ;  /* 0x0000001fff037819 */ /* 0x000fc60000011600 */
[----:B------:R-:W-:Y:S01]  /*0140*/  IMAD.HI R4, R24, 0x66666667, RZ ;  /* 0x6666666718047827 */ /* 0x000fe200078e02ff */
[----:B------:R-:W-:-:S04]  /*0150*/  SHF.R.S32.HI R5, RZ, 0x1, R2 ;  /* 0x00000001ff057819 */ /* 0x000fc80000011402 */
[----:B------:R-:W-:Y:S02]  /*0160*/  SHF.R.S32.HI R7, RZ, 0x1, R4 ;  /* 0x00000001ff077819 */ /* 0x000fe40000011404 */
[----:B------:R-:W-:Y:S02]  /*0170*/  LEA.HI R6, R2, R5, RZ, 0x1 ;  /* 0x0000000502067211 */ /* 0x000fe400078f08ff */
[----:B------:R-:W-:Y:S01]  /*0180*/  LEA.HI.SX32 R5, R0, R3, 0x16 ;  /* 0x0000000300057211 */ /* 0x000fe200078fb2ff */
[----:B------:R-:W-:Y:S01]  /*0190*/  IMAD R0, R25, -0x58, R18 ;  /* 0xffffffa819007824 */ /* 0x000fe200078e0212 */
[----:B------:R-:W1:Y:S01]  /*01a0*/  LDC.64 R2, c[0x0][0x210] ;  /* 0x00008400ff027b82 */ /* 0x000e620000000a00 */
[----:B------:R-:W-:Y:S01]  /*01b0*/  LEA.HI R7, R4, R7, RZ, 0x1 ;  /* 0x0000000704077211 */ /* 0x000fe200078f08ff */
[----:B------:R-:W-:Y:S02]  /*01c0*/  IMAD R25, R6, -0x5, R25 ;  /* 0xfffffffb06197824 */ /* 0x000fe400078e0219 */
[----:B------:R-:W-:-:S02]  /*01d0*/  IMAD R0, R5, 0x1bd8, R0 ;  /* 0x00001bd805007824 */ /* 0x000fc400078e0200 */
[----:B------:R-:W-:Y:S01]  /*01e0*/  IMAD R24, R7, -0x5, R24 ;  /* 0xfffffffb07187824 */ /* 0x000fe200078e0218 */
[C---:B------:R-:W-:Y:S01]  /*01f0*/  ISETP.GT.AND P1, PT, R25.reuse, RZ, PT ;  /* 0x000000ff1900720c */ /* 0x040fe20003f24270 */
[C---:B------:R-:W-:Y:S01]  /*0200*/  IMAD R27, R25.reuse, 0xb0, R0 ;  /* 0x000000b0191b7824 */ /* 0x040fe200078e0200 */
[C---:B------:R-:W-:Y:S01]  /*0210*/  ISETP.GT.AND P0, PT, R25.reuse, -0x1, PT ;  /* 0xffffffff1900780c */ /* 0x040fe20003f04270 */
[----:B------:R-:W-:Y:S01]  /*0220*/  IMAD.SHL.U32 R0, R25, 0x2, RZ ;  /* 0x0000000219007824 */ /* 0x000fe200078e00ff */
[C---:B------:R-:W-:Y:S01]  /*0230*/  ISETP.GT.AND P2, PT, R24.reuse, RZ, P1 ;  /* 0x000000ff1800720c */ /* 0x040fe20000f44270 */
[C---:B------:R-:W-:Y:S01]  /*0240*/  IMAD R27, R24.reuse, 0x630, R27 ;  /* 0x00000630181b7824 */ /* 0x040fe200078e021b */
[----:B------:R-:W-:Y:S02]  /*0250*/  ISETP.GT.AND P1, PT, R24, RZ, P0 ;  /* 0x000000ff1800720c */ /* 0x000fe40000724270 */
[C---:B------:R-:W-:Y:S01]  /*0260*/  ISETP.LT.AND P2, PT, R18.reuse, 0x2260, P2 ;  /* 0x000022601200780c */ /* 0x040fe20001741270 */
[C---:B------:R-:W-:Y:S01]  /*0270*/  VIADD R5, R27.reuse, 0xfffffc90 ;  /* 0xfffffc901b057836 */ /* 0x040fe20000000000 */
[----:B------:R-:W-:Y:S01]  /*0280*/  ISETP.LT.AND P1, PT, R18, 0x2260, P1 ;  /* 0x000022601200780c */ /* 0x000fe20000f21270 */
[----:B------:R-:W-:-:S02]  /*0290*/  VIADD R7, R27, 0xfffffce8 ;  /* 0xfffffce81b077836 */ /* 0x000fc40000000000 */
[----:B------:R-:W-:Y:S02]  /*02a0*/  VIADD R0, R0, 0x1 ;  /* 0x0000000100007836 */ /* 0x000fe40000000000 */
[----:B-1----:R-:W-:-:S04]  /*02b0*/  IMAD.WIDE R4, R5, 0x4, R2 ;  /* 0x0000000405047825 */ /* 0x002fc800078e0202 */
[----:B------:R-:W-:Y:S02]  /*02c0*/  IMAD.WIDE R6, R7, 0x4, R2 ;  /* 0x0000000407067825 */ /* 0x000fe400078e0202 */
[----:B------:R-:W2:Y:S01]  /*02d0*/  @P2 LDG.E R10, desc[UR4][R4.64] ;  /* 0x00000004040a2981 */ /* 0x000ea2000c1e1900 */
[----:B------:R-:W-:-:S03]  /*02e0*/  ISETP.LT.AND P6, PT, R0, 0x9, P0 ;  /* 0x000000090000780c */ /* 0x000fc600007c1270 */
[----:B------:R-:W3:Y:S01]  /*02f0*/  @P1 LDG.E R11, desc[UR4][R6.64] ;  /* 0x00000004060b1981 */ /* 0x000ee2000c1e1900 */
[C---:B------:R-:W-:Y:S01]  /*0300*/  ISETP.GT.AND P4, PT, R24.reuse, RZ, P6 ;  /* 0x000000ff1800720c */ /* 0x040fe20003784270 */
[----:B------:R-:W-:Y:S02]  /*0310*/  VIADD R9, R27, 0xfffffd40 ;  /* 0xfffffd401b097836 */ /* 0x000fe40000000000 */
[----:B------:R-:W-:Y:S01]  /*0320*/  IMAD.SHL.U32 R12, R24, 0x2, RZ ;  /* 0x00000002180c7824 */ /* 0x000fe200078e00ff */
[----:B------:R-:W-:Y:S01]  /*0330*/  ISETP.LT.AND P4, PT, R18, 0x2260, P4 ;  /* 0x000022601200780c */ /* 0x000fe20002781270 */
[----:B------:R-:W-:Y:S01]  /*0340*/  IMAD.MOV.U32 R0, RZ, RZ, RZ ;  /* 0x000000ffff007224 */ /* 0x000fe200078e00ff */
[----:B------:R-:W-:Y:S01]  /*0350*/  P2R R26, PR, RZ, 0x2 ;  /* 0x00000002ff1a7803 */ /* 0x000fe20000000000 */
[----:B------:R-:W-:Y:S01]  /*0360*/  IMAD.WIDE R8, R9, 0x4, R2 ;  /* 0x0000000409087825 */ /* 0x000fe200078e0202 */
[----:B------:R-:W-:Y:S02]  /*0370*/  P2R R28, PR, RZ, 0x4 ;  /* 0x00000004ff1c7803 */ /* 0x000fe40000000000 */
[----:B------:R-:W-:-:S07]  /*0380*/  P2R R29, PR, RZ, 0x40 ;  /* 0x00000040ff1d7803 */ /* 0x000fce0000000000 */
[----:B------:R-:W4:Y:S01]  /*0390*/  @P4 LDG.E R0, desc[UR4][R8.64] ;  /* 0x0000000408004981 */ /* 0x000f22000c1e1900 */
[----:B------:R-:W-:Y:S01]  /*03a0*/  VIADD R19, R12, 0xffffffff ;  /* 0xffffffff0c137836 */ /* 0x000fe20000000000 */
[----:B------:R-:W-:Y:S02]  /*03b0*/  P2R R33, PR, RZ, 0x10 ;  /* 0x00000010ff217803 */ /* 0x000fe40000000000 */
[----:B--2---:R-:W-:Y:S02]  /*03c0*/  SEL R10, R10, 0xff800000, P2 ;  /* 0xff8000000a0a7807 */ /* 0x004fe40001000000 */
[----:B---3--:R-:W-:Y:S02]  /*03d0*/  SEL R11, R11, 0xff800000, P1 ;  /* 0xff8000000b0b7807 */ /* 0x008fe40000800000 */
[----:B------:R-:W-:Y:S02]  /*03e0*/  ISETP.GT.AND P1, PT, R25, RZ, PT ;  /* 0x000000ff1900720c */ /* 0x000fe40003f24270 */
[----:B------:R-:W-:-:S02]  /*03f0*/  FSETP.GT.AND P3, PT, R11, R10, PT ;  /* 0x0000000a0b00720b */ /* 0x000fc40003f64000 */
[----:B------:R-:W-:Y:S02]  /*0400*/  FSETP.NAN.AND P0, PT, R11, R11, PT ;  /* 0x0000000b0b00720b */ /* 0x000fe40003f08000 */
[----:B------:R-:W-:Y:S01]  /*0410*/  P2R R15, PR, RZ, 0x8 ;  /* 0x00000008ff0f7803 */ /* 0x000fe20000000000 */
[----:B------:R-:W-:Y:S01]  /*0420*/  IMAD.WIDE R16, R27, 0x4, R2 ;  /* 0x000000041b107825 */ /* 0x000fe200078e0202 */
[----:B------:R-:W-:-:S07]  /*0430*/  P2R R22, PR, RZ, 0x2 ;  /* 0x00000002ff167803 */ /* 0x000fce0000000000 */
[----:B------:R-:W-:Y:S01]  /*0440*/  @!P3 FSEL R11, R11, R10, P0 ;  /* 0x0000000a0b0bb208 */ /* 0x000fe20000000000 */
[----:B------:R-:W-:Y:S01]  /*0450*/  VIADD R10, R12, 0x2 ;  /* 0x000000020c0a7836 */ /* 0x000fe20000000000 */
[----:B------:R-:W-:Y:S02]  /*0460*/  ISETP.GT.AND P0, PT, R24, RZ, PT ;  /* 0x000000ff1800720c */ /* 0x000fe40003f04270 */
[----:B----4-:R-:W-:Y:S02]  /*0470*/  SEL R12, R0, 0xff800000, P4 ;  /* 0xff800000000c7807 */ /* 0x010fe40002000000 */
[----:B------:R-:W-:Y:S02]  /*0480*/  SEL R19, R19, RZ, P0 ;  /* 0x000000ff13137207 */ /* 0x000fe40000000000 */
[C---:B------:R-:W-:Y:S02]  /*0490*/  ISETP.GE.AND P0, PT, R24.reuse, 0x4, PT ;  /* 0x000000041800780c */ /* 0x040fe40003f06270 */
[----:B------:R-:W-:-:S02]  /*04a0*/  ISETP.GT.AND P3, PT, R24, -0x1, P1 ;  /* 0xffffffff1800780c */ /* 0x000fc40000f64270 */
[----:B------:R-:W-:Y:S02]  /*04b0*/  SEL R0, R10, RZ, !P0 ;  /* 0x000000ff0a007207 */ /* 0x000fe40004000000 */
[-C--:B------:R-:W-:Y:S02]  /*04c0*/  FSETP.NAN.AND P0, PT, R12, R12.reuse, PT ;  /* 0x0000000c0c00720b */ /* 0x080fe40003f08000 */
[----:B------:R-:W-:Y:S02]  /*04d0*/  FSETP.GEU.AND P2, PT, R11, R12, PT ;  /* 0x0000000c0b00720b */ /* 0x000fe40003f4e000 */
[----:B------:R-:W-:Y:S02]  /*04e0*/  ISETP.LT.AND P3, PT, R18, 0x2260, P3 ;  /* 0x000022601200780c */ /* 0x000fe40001f61270 */
[----:B------:R-:W-:-:S07]  /*04f0*/  P2R R32, PR, RZ, 0x4 ;  /* 0x00000004ff207803 */ /* 0x000fce0000000000 */
[----:B------:R-:W-:Y:S01]  /*0500*/  @!P0 FSEL R12, R12, R11, !P2 ;  /* 0x0000000b0c0c8208 */ /* 0x000fe20005000000 */
[----:B------:R-:W-:-:S04]  /*0510*/  VIADD R11, R27, 0xffffffa8 ;  /* 0xffffffa81b0b7836 */ /* 0x000fc80000000000 */
[----:B------:R-:W-:-:S05]  /*0520*/  IMAD.WIDE R10, R11, 0x4, R2 ;  /* 0x000000040b0a7825 */ /* 0x000fca00078e0202 */
[----:B------:R-:W2:Y:S01]  /*0530*/  @P3 LDG.E R13, desc[UR4][R10.64] ;  /* 0x000000040a0d3981 */ /* 0x000ea2000c1e1900 */
[----:B------:R-:W-:Y:S02]  /*0540*/  ISETP.NE.AND P4, PT, R15, RZ, PT ;  /* 0x000000ff0f00720c */ /* 0x000fe40003f85270 */
[----:B------:R-:W-:Y:S02]  /*0550*/  P2R R23, PR, RZ, 0x8 ;  /* 0x00000008ff177803 */ /* 0x000fe40000000000 */
[----:B--2---:R-:W-:-:S04]  /*0560*/  SEL R13, R13, 0xff800000, P3 ;  /* 0xff8000000d0d7807 */ /* 0x004fc80001800000 */
[-C--:B------:R-:W-:Y:S02]  /*0570*/  FSETP.NAN.AND P0, PT, R13, R13.reuse, PT ;  /* 0x0000000d0d00720b */ /* 0x080fe40003f08000 */
[----:B------:R-:W-:-:S04]  /*0580*/  FSETP.GEU.AND P2, PT, R12, R13, PT ;  /* 0x0000000d0c00720b */ /* 0x000fc80003f4e000 */
[----:B------:R-:W-:-:S07]  /*0590*/  P2R R36, PR, RZ, 0x4 ;  /* 0x00000004ff247803 */ /* 0x000fce0000000000 */
[----:B------:R-:W-:Y:S02]  /*05a0*/  @!P0 FSEL R13, R13, R12, !P2 ;  /* 0x0000000c0d0d8208 */ /* 0x000fe40005000000 */
[----:B------:R-:W-:Y:S02]  /*05b0*/  LOP3.LUT R12, R24, R25, RZ, 0xfc, !PT ;  /* 0x00000019180c7212 */ /* 0x000fe400078efcff */
[----:B------:R-:W-:-:S04]  /*05c0*/  ISETP.GE.AND P0, PT, R18, 0x2260, PT ;  /* 0x000022601200780c */ /* 0x000fc80003f06270 */
[----:B------:R-:W-:Y:S02]  /*05d0*/  ISETP.GT.AND P2, PT, R12, -0x1, !P0 ;  /* 0xffffffff0c00780c */ /* 0x000fe40004744270 */
[----:B------:R-:W-:-:S11]  /*05e0*/  P2R R30, PR, RZ, 0x1 ;  /* 0x00000001ff1e7803 */ /* 0x000fd60000000000 */
[----:B------:R-:W2:Y:S02]  /*05f0*/  @P2 LDG.E R14, desc[UR4][R16.64] ;  /* 0x00000004100e2981 */ /* 0x000ea4000c1e1900 */
[----:B--2---:R-:W-:-:S04]  /*0600*/  SEL R14, R14, 0xff800000, P2 ;  /* 0xff8000000e0e7807 */ /* 0x004fc80001000000 */
[-C--:B------:R-:W-:Y:S02]  /*0610*/  FSETP.NAN.AND P5, PT, R14, R14.reuse, PT ;  /* 0x0000000e0e00720b */ /* 0x080fe40003fa8000 */
[----:B------:R-:W-:Y:S01]  /*0620*/  FSETP.GEU.AND P1, PT, R13, R14, PT ;  /* 0x0000000e0d00720b */ /* 0x000fe20003f2e000 */
[----:B------:R-:W-:-:S03]  /*0630*/  VIADD R15, R27, 0x2c0 ;  /* 0x000002c01b0f7836 */ /* 0x000fc60000000000 */
[----:B------:R-:W-:-:S07]  /*0640*/  P2R R34, PR, RZ, 0x2 ;  /* 0x00000002ff227803 */ /* 0x000fce0000000000 */
[----:B------:R-:W-:Y:S01]  /*0650*/  @!P5 FSEL R14, R14, R13, !P1 ;  /* 0x0000000d0e0ed208 */ /* 0x000fe20004800000 */
[----:B------:R-:W-:Y:S01]  /*0660*/  VIADD R13, R27, 0x58 ;  /* 0x000000581b0d7836 */ /* 0x000fe20000000000 */
[----:B------:R-:W-:-:S03]  /*0670*/  ISETP.GT.AND P5, PT, R24, -0x1, P6 ;  /* 0xffffffff1800780c */ /* 0x000fc600037a4270 */
[----:B------:R-:W-:Y:S01]  /*0680*/  IMAD.WIDE R12, R13, 0x4, R2 ;  /* 0x000000040d0c7825 */ /* 0x000fe200078e0202 */
[----:B------:R-:W-:-:S13]  /*0690*/  ISETP.LT.AND P5, PT, R18, 0x2260, P5 ;  /* 0x000022601200780c */ /* 0x000fda0002fa1270 */
[----:B------:R-:W2:Y:S02]  /*06a0*/  @P5 LDG.E R21, desc[UR4][R12.64] ;  /* 0x000000040c155981 */ /* 0x000ea4000c1e1900 */
[----:B--2---:R-:W-:-:S04]  /*06b0*/  SEL R21, R21, 0xff800000, P5 ;  /* 0xff80000015157807 */ /* 0x004fc80002800000 */
[-C--:B------:R-:W-:Y:S02]  /*06c0*/  FSETP.NAN.AND P6, PT, R21, R21.reuse, PT ;  /* 0x000000151500720b */ /* 0x080fe40003fc8000 */
[----:B------:R-:W-:-:S04]  /*06d0*/  FSETP.GEU.AND P0, PT, R14, R21, PT ;  /* 0x000000150e00720b */ /* 0x000fc80003f0e000 */
[----:B------:R-:W-:-:S07]  /*06e0*/  P2R R35, PR, RZ, 0x1 ;  /* 0x00000001ff237803 */ /* 0x000fce0000000000 */
[----:B------:R-:W-:Y:S01]  /*06f0*/  @!P6 FSEL R21, R21, R14, !P0 ;  /* 0x0000000e1515e208 */ /* 0x000fe20004000000 */
[C---:B------:R-:W-:Y:S01]  /*0700*/  IMAD.SHL.U32 R14, R24.reuse, 0x2, RZ ;  /* 0x00000002180e7824 */ /* 0x040fe200078e00ff */
[----:B------:R-:W-:-:S03]  /*0710*/  ISETP.GT.AND P6, PT, R24, -0x1, PT ;  /* 0xffffffff1800780c */ /* 0x000fc60003fc4270 */
[----:B------:R-:W-:-:S05]  /*0720*/  VIADD R14, R14, 0x1 ;  /* 0x000000010e0e7836 */ /* 0x000fca0000000000 */
[----:B------:R-:W-:Y:S01]  /*0730*/  ISETP.LT.AND P0, PT, R14, 0x9, P6 ;  /* 0x000000090e00780c */ /* 0x000fe20003701270 */
[----:B------:R-:W-:-:S03]  /*0740*/  IMAD.WIDE R14, R15, 0x4, R2 ;  /* 0x000000040f0e7825 */ /* 0x000fc600078e0202 */
[----:B------:R-:W-:-:S04]  /*0750*/  ISETP.GT.AND P6, PT, R25, RZ, P0 ;  /* 0x000000ff1900720c */ /* 0x000fc800007c4270 */
[----:B------:R-:W-:-:S13]  /*0760*/  ISETP.LT.AND P6, PT, R18, 0x2260, P6 ;  /* 0x000022601200780c */ /* 0x000fda00037c1270 */
[----:B------:R-:W2:Y:S02]  /*0770*/  @P6 LDG.E R20, desc[UR4][R14.64] ;  /* 0x000000040e146981 */ /* 0x000ea4000c1e1900 */
[----:B--2---:R-:W-:-:S04]  /*0780*/  SEL R20, R20, 0xff800000, P6 ;  /* 0xff80000014147807 */ /* 0x004fc80003000000 */
[-C--:B------:R-:W-:Y:S02]  /*0790*/  FSETP.NAN.AND P3, PT, R20, R20.reuse, PT ;  /* 0x000000141400720b */ /* 0x080fe40003f68000 */
[----:B------:R-:W-:-:S04]  /*07a0*/  FSETP.GEU.AND P1, PT, R21, R20, PT ;  /* 0x000000141500720b */ /* 0x000fc80003f2e000 */
[----:B------:R-:W-:-:S07]  /*07b0*/  P2R R31, PR, RZ, 0x2 ;  /* 0x00000002ff1f7803 */ /* 0x000fce0000000000 */
[----:B------:R-:W-:Y:S01]  /*07c0*/  @!P3 FSEL R20, R20, R21, !P1 ;  /* 0x000000151414b208 */ /* 0x000fe20004800000 */
[----:B------:R-:W-:Y:S01]  /*07d0*/  IMAD.SHL.U32 R21, R25, 0x2, RZ ;  /* 0x0000000219157824 */ /* 0x000fe200078e00ff */
[----:B------:R-:W-:Y:S02]  /*07e0*/  ISETP.NE.AND P1, PT, R22, RZ, PT ;  /* 0x000000ff1600720c */ /* 0x000fe40003f25270 */
[----:B------:R-:W-:Y:S01]  /*07f0*/  ISETP.NE.AND P3, PT, R23, RZ, PT ;  /* 0x000000ff1700720c */ /* 0x000fe20003f65270 */
[C---:B------:R-:W-:Y:S02]  /*0800*/  VIADD R22, R21.reuse, 0xffffffff ;  /* 0xffffffff15167836 */ /* 0x040fe40000000000 */
[----:B------:R-:W-:-:S03]  /*0810*/  VIADD R21, R21, 0x2 ;  /* 0x0000000215157836 */ /* 0x000fc60000000000 */
[----:B------:R-:W-:Y:S02]  /*0820*/  SEL R22, R22, RZ, P1 ;  /* 0x000000ff16167207 */ /* 0x000fe40000800000 */
[----:B------:R-:W-:-:S04]  /*0830*/  ISETP.GE.AND P1, PT, R25, 0x4, PT ;  /* 0x000000041900780c */ /* 0x000fc80003f26270 */
[----:B------:R-:W-:Y:S02]  /*0840*/  SEL R21, R21, RZ, !P1 ;  /* 0x000000ff15157207 */ /* 0x000fe40004800000 */
[----:B------:R-:W-:Y:S01]  /*0850*/  ISETP.GT.AND P1, PT, R24, 0x3, PT ;  /* 0x000000031800780c */ /* 0x000fe20003f24270 */
[----:B------:R-:W-:-:S03]  /*0860*/  IMAD.MOV.U32 R24, RZ, RZ, RZ ;  /* 0x000000ffff187224 */ /* 0x000fc600078e00ff */
[----:B------:R-:W-:Y:S02]  /*0870*/  SEL R23, RZ, 0x9, !P1 ;  /* 0x00000009ff177807 */ /* 0x000fe40004800000 */
[----:B------:R-:W-:Y:S01]  /*0880*/  ISETP.NE.AND P1, PT, R26, RZ, PT ;  /* 0x000000ff1a00720c */ /* 0x000fe20003f25270 */
[----:B------:R-:W2:Y:S02]  /*0890*/  @P2 LDG.E R24, desc[UR4][R16.64] ;  /* 0x0000000410182981 */ /* 0x000ea4000c1e1900 */
[----:B--2---:R-:W-:Y:S02]  /*08a0*/  SEL R24, R24, RZ, P2 ;  /* 0x000000ff18187207 */ /* 0x004fe40001000000 */
[----:B------:R-:W-:-:S04]  /*08b0*/  ISETP.GT.AND P2, PT, R25, 0x3, PT ;  /* 0x000000031900780c */ /* 0x000fc80003f44270 */
[----:B------:R-:W-:Y:S02]  /*08c0*/  SEL R26, RZ, 0x9, !P2 ;  /* 0x00000009ff1a7807 */ /* 0x000fe40005000000 */
[----:B------:R-:W-:Y:S01]  /*08d0*/  ISETP.NE.AND P2, PT, R28, RZ, PT ;  /* 0x000000ff1c00720c */ /* 0x000fe20003f45270 */
[----:B------:R-:W-:-:S12]  /*08e0*/  IMAD.MOV.U32 R28, RZ, RZ, RZ ;  /* 0x000000ffff1c7224 */ /* 0x000fd800078e00ff */
[----:B------:R-:W2:Y:S02]  /*08f0*/  @P2 LDG.E R28, desc[UR4][R4.64] ;  /* 0x00000004041c2981 */ /* 0x000ea4000c1e1900 */
[----:B--2---:R-:W-:Y:S02]  /*0900*/  SEL R28, R28, RZ, P2 ;  /* 0x000000ff1c1c7207 */ /* 0x004fe40001000000 */
[----:B------:R-:W-:Y:S01]  /*0910*/  ISETP.NE.AND P2, PT, R29, RZ, PT ;  /* 0x000000ff1d00720c */ /* 0x000fe20003f45270 */
[----:B------:R-:W-:-:S06]  /*0920*/  IMAD.MOV.U32 R29, RZ, RZ, RZ ;  /* 0x000000ffff1d7224 */ /* 0x000fcc00078e00ff */
[----:B------:R-:W2:Y:S01]  /*0930*/  @P1 LDG.E R29, desc[UR4][R6.64] ;  /* 0x00000004061d1981 */ /* 0x000ea2000c1e1900 */
[----:B------:R-:W-:-:S06]  /*0940*/  IMAD.MOV.U32 R4, RZ, RZ, RZ ;  /* 0x000000ffff047224 */ /* 0x000fcc00078e00ff */
[----:B------:R-:W3:Y:S01]  /*0950*/  @P5 LDG.E R4, desc[UR4][R12.64] ;  /* 0x000000040c045981 */ /* 0x000ee2000c1e1900 */
[----:B--2---:R-:W-:Y:S02]  /*0960*/  SEL R29, R29, RZ, P1 ;  /* 0x000000ff1d1d7207 */ /* 0x004fe40000800000 */
[----:B------:R-:W-:Y:S01]  /*0970*/  ISETP.NE.AND P1, PT, R36, RZ, PT ;  /* 0x000000ff2400720c */ /* 0x000fe20003f25270 */
[----:B------:R-:W-:-:S06]  /*0980*/  IMAD.MOV.U32 R36, RZ, RZ, RZ ;  /* 0x000000ffff247224 */ /* 0x000fcc00078e00ff */
[----:B------:R1:W2:Y:S01]  /*0990*/  @P3 LDG.E R36, desc[UR4][R10.64] ;  /* 0x000000040a243981 */ /* 0x0002a2000c1e1900 */
[----:B------:R-:W-:Y:S02]  /*09a0*/  IMAD.MOV.U32 R17, RZ, RZ, RZ ;  /* 0x000000ffff117224 */ /* 0x000fe400078e00ff */
[----:B------:R-:W-:Y:S01]  /*09b0*/  VIADD R5, R27, 0x318 ;  /* 0x000003181b057836 */ /* 0x000fe20000000000 */
[----:B---3--:R-:W-:-:S03]  /*09c0*/  SEL R6, R4, RZ, P5 ;  /* 0x000000ff04067207 */ /* 0x008fc60002800000 */
[----:B------:R-:W-:Y:S01]  /*09d0*/  IMAD.WIDE R4, R5, 0x4, R2 ;  /* 0x0000000405047825 */ /* 0x000fe200078e0202 */
[----:B-1----:R-:W-:-:S03]  /*09e0*/  CS2R R10, SRZ ;  /* 0x00000000000a7805 */ /* 0x002fc6000001ff00 */
[----:B------:R-:W-:Y:S02]  /*09f0*/  VIADD R27, R27, 0x370 ;  /* 0x000003701b1b7836 */ /* 0x000fe40000000000 */
[----:B------:R-:W-:Y:S02]  /*0a00*/  IMAD.MOV.U32 R12, RZ, RZ, RZ ;  /* 0x000000ffff0c7224 */ /* 0x000fe400078e00ff */
[----:B------:R-:W-:Y:S01]  /*0a10*/  IMAD.WIDE R2, R27, 0x4, R2 ;  /* 0x000000041b027825 */ /* 0x000fe200078e0202 */
[----:B--2---:R-:W-:Y:S02]  /*0a20*/  SEL R16, R36, RZ, P3 ;  /* 0x000000ff24107207 */ /* 0x004fe40001800000 */
[----:B------:R-:W-:Y:S02]  /*0a30*/  ISETP.NE.AND P3, PT, R32, RZ, PT ;  /* 0x000000ff2000720c */ /* 0x000fe40003f65270 */
[----:B------:R-:W-:Y:S02]  /*0a40*/  SEL R32, RZ, 0x1, !P4 ;  /* 0x00000001ff207807 */ /* 0x000fe40006000000 */
[----:B------:R-:W-:-:S02]  /*0a50*/  ISETP.NE.AND P4, PT, R33, RZ, PT ;  /* 0x000000ff2100720c */ /* 0x000fc40003f85270 */
[----:B------:R-:W-:-:S04]  /*0a60*/  SEL R32, R32, 0x2, P3 ;  /* 0x0000000220207807 */ /* 0x000fc80001800000 */
[----:B------:R-:W-:Y:S02]  /*0a70*/  SEL R7, R32, 0x3, P1 ;  /* 0x0000000320077807 */ /* 0x000fe40000800000 */
[----:B------:R-:W-:Y:S02]  /*0a80*/  PLOP3.LUT P1, PT, P0, P2, PT, 0x80, 0x0 ;  /* 0x000000000000781c */ /* 0x000fe40000725070 */
[----:B------:R-:W-:-:S03]  /*0a90*/  ISETP.GT.AND P2, PT, R25, -0x1, P0 ;  /* 0xffffffff1900780c */ /* 0x000fc60000744270 */
[----:B------:R1:W2:Y:S01]  /*0aa0*/  @P4 LDG.E R17, desc[UR4][R8.64] ;  /* 0x0000000408114981 */ /* 0x0002a2000c1e1900 */
[C---:B------:R-:W-:Y:S02]  /*0ab0*/  ISETP.LT.AND P2, PT, R18.reuse, 0x2260, P2 ;  /* 0x000022601200780c */ /* 0x040fe40001741270 */
[----:B------:R-:W-:Y:S02]  /*0ac0*/  ISETP.LT.AND P1, PT, R18, 0x2260, P1 ;  /* 0x000022601200780c */ /* 0x000fe40000f21270 */
[----:B-1----:R-:W-:-:S09]  /*0ad0*/  CS2R R8, SRZ ;  /* 0x0000000000087805 */ /* 0x002fd2000001ff00 */
[----:B------:R-:W3:Y:S04]  /*0ae0*/  @P2 LDG.E R10, desc[UR4][R4.64] ;  /* 0x00000004040a2981 */ /* 0x000ee8000c1e1900 */
[----:B------:R-:W4:Y:S04]  /*0af0*/  @P6 LDG.E R9, desc[UR4][R14.64] ;  /* 0x000000040e096981 */ /* 0x000f28000c1e1900 */
[----:B------:R1:W5:Y:S04]  /*0b00*/  @P2 LDG.E R8, desc[UR4][R4.64] ;  /* 0x0000000404082981 */ /* 0x000368000c1e1900 */
[----:B------:R-:W5:Y:S04]  /*0b10*/  @P1 LDG.E R12, desc[UR4][R2.64] ;  /* 0x00000004020c1981 */ /* 0x000f68000c1e1900 */
[----:B------:R1:W5:Y:S01]  /*0b20*/  @P1 LDG.E R11, desc[UR4][R2.64] ;  /* 0x00000004020b1981 */ /* 0x000362000c1e1900 */
[----:B------:R-:W-:-:S02]  /*0b30*/  IMAD.IADD R26, R26, 0x1, R21 ;  /* 0x000000011a1a7824 */ /* 0x000fc400078e0215 */
[----:B------:R-:W-:Y:S02]  /*0b40*/  IMAD.IADD R23, R23, 0x1, R0 ;  /* 0x0000000117177824 */ /* 0x000fe400078e0200 */
[----:B------:R-:W-:Y:S01]  /*0b50*/  FADD R28, R28, R29 ;  /* 0x0000001d1c1c7221 */ /* 0x000fe20000000000 */
[----:B------:R-:W-:Y:S01]  /*0b60*/  IMAD R0, R19, R22, RZ ;  /* 0x0000001613007224 */ /* 0x000fe200078e02ff */
[----:B------:R-:W-:Y:S01]  /*0b70*/  ISETP.NE.AND P0, PT, R35, RZ, PT ;  /* 0x000000ff2300720c */ /* 0x000fe20003f05270 */
[-C--:B------:R-:W-:Y:S01]  /*0b80*/  IMAD R19, R19, R26.reuse, RZ ;  /* 0x0000001a13137224 */ /* 0x080fe200078e02ff */
[----:B-1----:R-:W1:Y:S01]  /*0b90*/  LDC.64 R4, c[0x0][0x228] ;  /* 0x00008a00ff047b82 */ /* 0x002e620000000a00 */
[----:B------:R-:W-:Y:S02]  /*0ba0*/  IMAD R0, R23, R26, R0 ;  /* 0x0000001a17007224 */ /* 0x000fe400078e0200 */
[----:B------:R-:W-:-:S04]  /*0bb0*/  IMAD R19, R22, R23, R19 ;  /* 0x0000001716137224 */ /* 0x000fc800078e0213 */
[----:B------:R-:W-:Y:S01]  /*0bc0*/  IMAD.IADD R0, R0, 0x1, -R19 ;  /* 0x0000000100007824 */ /* 0x000fe200078e0a13 */
[----:B0-----:R-:W0:Y:S04]  /*0bd0*/  LDC.64 R2, c[0x0][0x218] ;  /* 0x00008600ff027b82 */ /* 0x001e280000000a00 */
[----:B------:R-:W-:-:S04]  /*0be0*/  I2FP.F32.S32 R13, R0 ;  /* 0x00000000000d7245 */ /* 0x000fc80000201400 */
[----:B------:R-:W-:Y:S01]  /*0bf0*/  FSETP.GT.AND P3, PT, |R13|, 8.50705917302346158658e+37, PT ;  /* 0x7e8000000d00780b */ /* 0x000fe20003f64200 */
[----:B0-----:R-:W-:-:S04]  /*0c00*/  IMAD.WIDE R2, R18, 0x4, R2 ;  /* 0x0000000412027825 */ /* 0x001fc800078e0202 */
[----:B-1----:R-:W-:Y:S01]  /*0c10*/  IMAD.WIDE R4, R18, 0x4, R4 ;  /* 0x0000000412047825 */ /* 0x002fe200078e0204 */
[----:B--2---:R-:W-:-:S05]  /*0c20*/  SEL R17, R17, RZ, P4 ;  /* 0x000000ff11117207 */ /* 0x004fca0002000000 */
[----:B------:R-:W-:Y:S01]  /*0c30*/  FADD R17, R28, R17 ;  /* 0x000000111c117221 */ /* 0x000fe20000000000 */
[----:B------:R-:W-:-:S03]  /*0c40*/  ISETP.NE.AND P4, PT, R34, RZ, PT ;  /* 0x000000ff2200720c */ /* 0x000fc60003f85270 */
[----:B------:R-:W-:Y:S01]  /*0c50*/  FADD R17, R17, R16 ;  /* 0x0000001011117221 */ /* 0x000fe20000000000 */
[----:B------:R-:W-:-:S03]  /*0c60*/  SEL R7, R7, 0x4, P4 ;  /* 0x0000000407077807 */ /* 0x000fc60002000000 */
[----:B------:R-:W-:Y:S01]  /*0c70*/  FADD R17, R17, R24 ;  /* 0x0000001811117221 */ /* 0x000fe20000000000 */
[----:B---3--:R-:W-:Y:S02]  /*0c80*/  SEL R10, R10, RZ, P2 ;  /* 0x000000ff0a0a7207 */ /* 0x008fe40001000000 */
[----:B----4-:R-:W-:Y:S02]  /*0c90*/  SEL R0, R9, RZ, P6 ;  /* 0x000000ff09007207 */ /* 0x010fe40003000000 */
[----:B-----5:R-:W-:Y:S02]  /*0ca0*/  SEL R9, R8, 0xff800000, P2 ;  /* 0xff80000008097807 */ /* 0x020fe40001000000 */
[----:B------:R-:W-:Y:S01]  /*0cb0*/  FSETP.GEU.AND P2, PT, |R13|, 1.175494350822287508e-38, PT ;  /* 0x008000000d00780b */ /* 0x000fe20003f4e200 */
[----:B------:R-:W-:Y:S01]  /*0cc0*/  FADD R17, R17, R6 ;  /* 0x0000000611117221 */ /* 0x000fe20000000000 */
[----:B------:R-:W-:Y:S02]  /*0cd0*/  FSETP.NAN.AND P4, PT, R9, R9, PT ;  /* 0x000000090900720b */ /* 0x000fe40003f88000 */
[----:B------:R-:W-:Y:S01]  /*0ce0*/  SEL R12, R12, 0xff800000, P1 ;  /* 0xff8000000c0c7807 */ /* 0x000fe20000800000 */
[----:B------:R-:W-:Y:S01]  /*0cf0*/  FADD R17, R17, R0 ;  /* 0x0000000011117221 */ /* 0x000fe20000000000 */
[----:B------:R-:W-:Y:S01]  /*0d00*/  @P3 FMUL R13, R13, 0.25 ;  /* 0x3e8000000d0d3820 */ /* 0x000fe20000400000 */
[----:B------:R-:W-:-:S02]  /*0d10*/  SEL R11, R11, RZ, P1 ;  /* 0x000000ff0b0b7207 */ /* 0x000fc40000800000 */
[----:B------:R-:W-:Y:S01]  /*0d20*/  FSETP.NAN.AND P5, PT, R12, R12, PT ;  /* 0x0000000c0c00720b */ /* 0x000fe20003fa8000 */
[----:B------:R-:W-:Y:S01]  /*0d30*/  FADD R10, R17, R10 ;  /* 0x0000000a110a7221 */ /* 0x000fe20000000000 */
[----:B------:R-:W-:Y:S02]  /*0d40*/  FSETP.GEU.AND P1, PT, R20, R9, PT ;  /* 0x000000091400720b */ /* 0x000fe40003f2e000 */
[----:B------:R-:W-:Y:S01]  /*0d50*/  ISETP.NE.AND P6, PT, R31, RZ, PT ;  /* 0x000000ff1f00720c */ /* 0x000fe20003fc5270 */
[----:B------:R-:W-:Y:S01]  /*0d60*/  @!P2 FMUL R13, R13, 16777216 ;  /* 0x4b8000000d0da820 */ /* 0x000fe20000400000 */
[----:B------:R-:W-:Y:S01]  /*0d70*/  SEL R7, R7, 0x5, P0 ;  /* 0x0000000507077807 */ /* 0x000fe20000000000 */
[----:B------:R-:W-:Y:S01]  /*0d80*/  FADD R11, R10, R11 ;  /* 0x0000000b0a0b7221 */ /* 0x000fe20000000000 */
[----:B------:R-:W-:Y:S02]  /*0d90*/  ISETP.NE.AND P0, PT, R30, RZ, PT ;  /* 0x000000ff1e00720c */ /* 0x000fe40003f05270 */
[----:B------:R-:W-:Y:S01]  /*0da0*/  @!P4 FSEL R9, R9, R20, !P1 ;  /* 0x000000140909c208 */ /* 0x000fe20004800000 */
[----:B------:R-:W0:Y:S01]  /*0db0*/  MUFU.RCP R8, R13 ;  /* 0x0000000d00087308 */ /* 0x000e220000001000 */
[----:B------:R-:W-:Y:S01]  /*0dc0*/  SEL R7, R7, 0x6, P6 ;  /* 0x0000000607077807 */ /* 0x000fe20003000000 */
[----:B------:R-:W-:Y:S01]  /*0dd0*/  @P3 FMUL R11, R11, 0.25 ;  /* 0x3e8000000b0b3820 */ /* 0x000fe20000400000 */
[----:B------:R-:W-:-:S02]  /*0de0*/  FSETP.GEU.AND P4, PT, R9, R12, PT ;  /* 0x0000000c0900720b */ /* 0x000fc40003f8e000 */
[----:B------:R-:W-:Y:S02]  /*0df0*/  IADD3 R6, P3, R18, UR6, RZ ;  /* 0x0000000612067c10 */ /* 0x000fe4000ff7e0ff */
[----:B------:R-:W-:Y:S02]  /*0e00*/  SEL R0, R7, 0x7, P1 ;  /* 0x0000000707007807 */ /* 0x000fe40000800000 */
[----:B------:R-:W-:Y:S02]  /*0e10*/  @!P5 SEL R12, R12, R9, !P4 ;  /* 0x000000090c0cd207 */ /* 0x000fe40006000000 */
[----:B------:R-:W-:Y:S02]  /*0e20*/  LEA.HI.X.SX32 R7, R18, UR7, 0x1, P3 ;  /* 0x0000000712077c11 */ /* 0x000fe400098f0eff */
[----:B------:R-:W-:Y:S01]  /*0e30*/  SEL R9, R0, 0x8, P4 ;  /* 0x0000000800097807 */ /* 0x000fe20002000000 */
[----:B------:R-:W-:Y:S01]  /*0e40*/  @!P2 FMUL R11, R11, 16777216 ;  /* 0x4b8000000b0ba820 */ /* 0x000fe20000400000 */
[----:B------:R1:W-:Y:S04]  /*0e50*/  @!P0 STG.E desc[UR4][R2.64], R12 ;  /* 0x0000000c02008986 */ /* 0x0003e8000c101904 */
[----:B------:R1:W-:Y:S01]  /*0e60*/  @!P0 STG.E.U8 desc[UR4][R6.64], R9 ;  /* 0x0000000906008986 */ /* 0x0003e2000c101104 */
[----:B0-----:R-:W-:Y:S01]  /*0e70*/  FMUL R11, R8, R11 ;  /* 0x0000000b080b7220 */ /* 0x001fe20000400000 */
[----:B------:R-:W-:Y:S06]  /*0e80*/  @P0 EXIT ;  /* 0x000000000000094d */ /* 0x000fec0003800000 */
[----:B------:R-:W-:Y:S01]  /*0e90*/  STG.E desc[UR4][R4.64], R11 ;  /* 0x0000000b04007986 */ /* 0x000fe2000c101904 */
[----:B------:R-:W-:Y:S05]  /*0ea0*/  EXIT ;  /* 0x000000000000794d */ /* 0x000fea0003800000 */
.L_x_0:
[----:B------:R-:W-:-:S00]  /*0eb0*/  BRA `(.L_x_0) ;  /* 0xfffffffc00fc7947 */ /* 0x000fc0000383ffff */
[----:B------:R-:W-:-:S00]  /*0ec0*/  NOP ;  /* 0x0000000000007918 */ /* 0x000fc00000000000 */
        /* <DEDUP_REMOVED lines=11> */
.L_x_1:


//--------------------- .nv.constant0.triton_poi_fused_avg_pool2d_max_pool2d_with_indices_41 --------------------------
	.section	.nv.constant0.triton_poi_fused_avg_pool2d_max_pool2d_with_indices_41,"a",@progbits
	.sectionflags	@""
	.align	4
.nv.constant0.triton_poi_fused_avg_pool2d_max_pool2d_with_indices_41:
	.zero		564
